//
// Generated by NVIDIA NVVM Compiler
//
// Compiler Build ID: CL-36424714
// Cuda compilation tools, release 13.0, V13.0.88
// Based on NVVM 20.0.0
//

.version 9.0
.target sm_100
.address_size 64

	// .globl	_Z11computeHistPjiPiii

.visible .entry _Z11computeHistPjiPiii(
	.param .u64 .ptr .align 1 _Z11computeHistPjiPiii_param_0,
	.param .u32 _Z11computeHistPjiPiii_param_1,
	.param .u64 .ptr .align 1 _Z11computeHistPjiPiii_param_2,
	.param .u32 _Z11computeHistPjiPiii_param_3,
	.param .u32 _Z11computeHistPjiPiii_param_4
)
{
	.reg .pred 	%p<2>;
	.reg .b32 	%r<14>;
	.reg .b64 	%rd<9>;

	ld.param.u64 	%rd1, [_Z11computeHistPjiPiii_param_0];
	ld.param.u32 	%r5, [_Z11computeHistPjiPiii_param_1];
	ld.param.u64 	%rd2, [_Z11computeHistPjiPiii_param_2];
	ld.param.u32 	%r3, [_Z11computeHistPjiPiii_param_3];
	ld.param.u32 	%r4, [_Z11computeHistPjiPiii_param_4];
	mov.u32 	%r6, %ntid.x;
	mov.u32 	%r1, %ctaid.x;
	mov.u32 	%r7, %tid.x;
	mad.lo.s32 	%r2, %r6, %r1, %r7;
	setp.ge.s32 	%p1, %r2, %r5;
	@%p1 bra 	$L__BB0_2;
	cvta.to.global.u64 	%rd3, %rd1;
	cvta.to.global.u64 	%rd4, %rd2;
	mul.wide.s32 	%rd5, %r2, 4;
	add.s64 	%rd6, %rd3, %rd5;
	ld.global.u32 	%r8, [%rd6];
	shr.u32 	%r9, %r8, %r4;
	add.s32 	%r10, %r3, -1;
	and.b32  	%r11, %r9, %r10;
	mad.lo.s32 	%r12, %r3, %r1, %r11;
	mul.wide.s32 	%rd7, %r12, 4;
	add.s64 	%rd8, %rd4, %rd7;
	atom.global.add.u32 	%r13, [%rd8], 1;
$L__BB0_2:
	ret;

}
	// .globl	_Z7scatterPjS_iPiii
.visible .entry _Z7scatterPjS_iPiii(
	.param .u64 .ptr .align 1 _Z7scatterPjS_iPiii_param_0,
	.param .u64 .ptr .align 1 _Z7scatterPjS_iPiii_param_1,
	.param .u32 _Z7scatterPjS_iPiii_param_2,
	.param .u64 .ptr .align 1 _Z7scatterPjS_iPiii_param_3,
	.param .u32 _Z7scatterPjS_iPiii_param_4,
	.param .u32 _Z7scatterPjS_iPiii_param_5
)
{
	.reg .pred 	%p<11>;
	.reg .b32 	%r<73>;
	.reg .b64 	%rd<32>;

	ld.param.u64 	%rd6, [_Z7scatterPjS_iPiii_param_0];
	ld.param.u64 	%rd7, [_Z7scatterPjS_iPiii_param_1];
	ld.param.u32 	%r24, [_Z7scatterPjS_iPiii_param_2];
	ld.param.u64 	%rd8, [_Z7scatterPjS_iPiii_param_3];
	ld.param.u32 	%r25, [_Z7scatterPjS_iPiii_param_4];
	ld.param.u32 	%r26, [_Z7scatterPjS_iPiii_param_5];
	cvta.to.global.u64 	%rd1, %rd7;
	cvta.to.global.u64 	%rd2, %rd8;
	cvta.to.global.u64 	%rd3, %rd6;
	mov.u32 	%r1, %ctaid.x;
	mov.u32 	%r2, %ntid.x;
	mul.lo.s32 	%r3, %r1, %r2;
	mov.u32 	%r27, %tid.x;
	setp.ne.s32 	%p1, %r27, 0;
	@%p1 bra 	$L__BB1_17;
	add.s32 	%r4, %r25, -1;
	mul.lo.s32 	%r5, %r25, %r1;
	and.b32  	%r6, %r2, 3;
	setp.lt.u32 	%p2, %r2, 4;
	mov.b32 	%r70, 0;
	@%p2 bra 	$L__BB1_12;
	and.b32  	%r70, %r2, 2044;
	and.b32  	%r29, %r2, -4;
	neg.s32 	%r69, %r29;
	add.s32 	%r68, %r3, 3;
	add.s64 	%rd4, %rd3, 8;
	mov.u32 	%r67, %r3;
$L__BB1_3:
	mul.wide.s32 	%rd9, %r67, 4;
	add.s64 	%rd5, %rd4, %rd9;
	add.s32 	%r13, %r68, -2;
	add.s32 	%r30, %r68, -3;
	setp.ge.s32 	%p3, %r30, %r24;
	@%p3 bra 	$L__BB1_5;
	ld.global.u32 	%r31, [%rd5+-8];
	shr.u32 	%r32, %r31, %r26;
	and.b32  	%r33, %r32, %r4;
	add.s32 	%r34, %r33, %r5;
	mul.wide.s32 	%rd10, %r34, 4;
	add.s64 	%rd11, %rd2, %rd10;
	ld.global.u32 	%r35, [%rd11];
	mul.wide.s32 	%rd12, %r35, 4;
	add.s64 	%rd13, %rd1, %rd12;
	st.global.u32 	[%rd13], %r31;
	ld.global.u32 	%r36, [%rd11];
	add.s32 	%r37, %r36, 1;
	st.global.u32 	[%rd11], %r37;
$L__BB1_5:
	setp.ge.s32 	%p4, %r13, %r24;
	@%p4 bra 	$L__BB1_7;
	ld.global.u32 	%r38, [%rd5+-4];
	shr.u32 	%r39, %r38, %r26;
	and.b32  	%r40, %r39, %r4;
	add.s32 	%r41, %r40, %r5;
	mul.wide.s32 	%rd14, %r41, 4;
	add.s64 	%rd15, %rd2, %rd14;
	ld.global.u32 	%r42, [%rd15];
	mul.wide.s32 	%rd16, %r42, 4;
	add.s64 	%rd17, %rd1, %rd16;
	st.global.u32 	[%rd17], %r38;
	ld.global.u32 	%r43, [%rd15];
	add.s32 	%r44, %r43, 1;
	st.global.u32 	[%rd15], %r44;
$L__BB1_7:
	add.s32 	%r45, %r13, 1;
	setp.ge.s32 	%p5, %r45, %r24;
	@%p5 bra 	$L__BB1_9;
	ld.global.u32 	%r46, [%rd5];
	shr.u32 	%r47, %r46, %r26;
	and.b32  	%r48, %r47, %r4;
	add.s32 	%r49, %r48, %r5;
	mul.wide.s32 	%rd18, %r49, 4;
	add.s64 	%rd19, %rd2, %rd18;
	ld.global.u32 	%r50, [%rd19];
	mul.wide.s32 	%rd20, %r50, 4;
	add.s64 	%rd21, %rd1, %rd20;
	st.global.u32 	[%rd21], %r46;
	ld.global.u32 	%r51, [%rd19];
	add.s32 	%r52, %r51, 1;
	st.global.u32 	[%rd19], %r52;
$L__BB1_9:
	setp.ge.s32 	%p6, %r68, %r24;
	@%p6 bra 	$L__BB1_11;
	ld.global.u32 	%r53, [%rd5+4];
	shr.u32 	%r54, %r53, %r26;
	and.b32  	%r55, %r54, %r4;
	add.s32 	%r56, %r55, %r5;
	mul.wide.s32 	%rd22, %r56, 4;
	add.s64 	%rd23, %rd2, %rd22;
	ld.global.u32 	%r57, [%rd23];
	mul.wide.s32 	%rd24, %r57, 4;
	add.s64 	%rd25, %rd1, %rd24;
	st.global.u32 	[%rd25], %r53;
	ld.global.u32 	%r58, [%rd23];
	add.s32 	%r59, %r58, 1;
	st.global.u32 	[%rd23], %r59;
$L__BB1_11:
	add.s32 	%r69, %r69, 4;
	add.s32 	%r68, %r68, 4;
	add.s32 	%r67, %r67, 4;
	setp.ne.s32 	%p7, %r69, 0;
	@%p7 bra 	$L__BB1_3;
$L__BB1_12:
	setp.eq.s32 	%p8, %r6, 0;
	@%p8 bra 	$L__BB1_17;
	add.s32 	%r72, %r70, %r3;
	neg.s32 	%r71, %r6;
$L__BB1_14:
	.pragma "nounroll";
	setp.ge.s32 	%p9, %r72, %r24;
	@%p9 bra 	$L__BB1_16;
	mul.wide.s32 	%rd26, %r72, 4;
	add.s64 	%rd27, %rd3, %rd26;
	ld.global.u32 	%r60, [%rd27];
	shr.u32 	%r61, %r60, %r26;
	and.b32  	%r62, %r61, %r4;
	add.s32 	%r63, %r62, %r5;
	mul.wide.s32 	%rd28, %r63, 4;
	add.s64 	%rd29, %rd2, %rd28;
	ld.global.u32 	%r64, [%rd29];
	mul.wide.s32 	%rd30, %r64, 4;
	add.s64 	%rd31, %rd1, %rd30;
	st.global.u32 	[%rd31], %r60;
	ld.global.u32 	%r65, [%rd29];
	add.s32 	%r66, %r65, 1;
	st.global.u32 	[%rd29], %r66;
$L__BB1_16:
	add.s32 	%r72, %r72, 1;
	add.s32 	%r71, %r71, 1;
	setp.ne.s32 	%p10, %r71, 0;
	@%p10 bra 	$L__BB1_14;
$L__BB1_17:
	ret;

}


// ===== COMPILED SASS (sm_100) =====

	.target	sm_100

	.elftype	@"ET_EXEC"


//--------------------- .note.nv.tkinfo           --------------------------
	.section	.note.nv.tkinfo,"",@"SHT_NOTE"
	.sectionflags	@"SHF_NOTE_NV_TKINFO"
	.tkinfo
        /*0018*/ 	.word	0x00000002
        /*0030*/ 	.string	""
        /*0030*/ 	.string	"ptxas"
        /*0030*/ 	.string	"Cuda compilation tools, release 13.0, V13.0.88"
        /*0030*/ 	.string	"Build cuda_13.0.r13.0/compiler.36424714_0"
        /*0030*/ 	.string	"-arch sm_100 -m 64 "



//--------------------- .note.nv.cuinfo           --------------------------
	.section	.note.nv.cuinfo,"",@"SHT_NOTE"
	.sectionflags	@"SHF_NOTE_NV_CUINFO"
        /*0018*/ 	.short	0x0002
        /*001a*/ 	.short	0x0064
        /*001c*/ 	.short	0x0082
	.zero		2


//--------------------- .nv.info                  --------------------------
	.section	.nv.info,"",@"SHT_CUDA_INFO"
	.align	4


	//----- nvinfo : EIATTR_REGCOUNT
	.align		4
        /*0000*/ 	.byte	0x04, 0x2f
        /*0002*/ 	.short	(.L_1 - .L_0)
	.align		4
.L_0:
        /*0004*/ 	.word	index@(_Z11computeHistPjiPiii)
        /*0008*/ 	.word	0x0000000c


	//----- nvinfo : EIATTR_FRAME_SIZE
	.align		4
.L_1:
        /*000c*/ 	.byte	0x04, 0x11
        /*000e*/ 	.short	(.L_3 - .L_2)
	.align		4
.L_2:
        /*0010*/ 	.word	index@(_Z11computeHistPjiPiii)
        /*0014*/ 	.word	0x00000000


	//----- nvinfo : EIATTR_REGCOUNT
	.align		4
.L_3:
        /*0018*/ 	.byte	0x04, 0x2f
        /*001a*/ 	.short	(.L_5 - .L_4)
	.align		4
.L_4:
        /*001c*/ 	.word	index@(_Z7scatterPjS_iPiii)
        /*0020*/ 	.word	0x00000014


	//----- nvinfo : EIATTR_FRAME_SIZE
	.align		4
.L_5:
        /*0024*/ 	.byte	0x04, 0x11
        /*0026*/ 	.short	(.L_7 - .L_6)
	.align		4
.L_6:
        /*0028*/ 	.word	index@(_Z7scatterPjS_iPiii)
        /*002c*/ 	.word	0x00000000


	//----- nvinfo : EIATTR_MIN_STACK_SIZE
	.align		4
.L_7:
        /*0030*/ 	.byte	0x04, 0x12
        /*0032*/ 	.short	(.L_9 - .L_8)
	.align		4
.L_8:
        /*0034*/ 	.word	index@(_Z7scatterPjS_iPiii)
        /*0038*/ 	.word	0x00000000


	//----- nvinfo : EIATTR_MIN_STACK_SIZE
	.align		4
.L_9:
        /*003c*/ 	.byte	0x04, 0x12
        /*003e*/ 	.short	(.L_11 - .L_10)
	.align		4
.L_10:
        /*0040*/ 	.word	index@(_Z11computeHistPjiPiii)
        /*0044*/ 	.word	0x00000000
.L_11:


//--------------------- .nv.compat                --------------------------
	.section	.nv.compat,"",@"SHT_CUDA_COMPAT_INFO"
	.align	4
        /*0000*/ 	.byte	0x02, 0x09, 0x00, 0x00, 0x02, 0x02, 0x01, 0x00, 0x02, 0x05, 0x05, 0x00, 0x03, 0x07, 0x01, 0x01
        /*0010*/ 	.byte	0x02, 0x03, 0x00, 0x00, 0x02, 0x06, 0x01, 0x00, 0x04, 0x0b, 0x08, 0x00, 0x09, 0x00, 0x00, 0x00
        /*0020*/ 	.byte	0x00, 0x00, 0x00, 0x00


//--------------------- .nv.info._Z7scatterPjS_iPiii --------------------------
	.section	.nv.info._Z7scatterPjS_iPiii,"",@"SHT_CUDA_INFO"
	.sectionflags	@""
	.align	4


	//----- nvinfo : EIATTR_CUDA_API_VERSION
	.align		4
        /*0000*/ 	.byte	0x04, 0x37
        /*0002*/ 	.short	(.L_13 - .L_12)
.L_12:
        /*0004*/ 	.word	0x00000082


	//----- nvinfo : EIATTR_KPARAM_INFO
	.align		4
.L_13:
        /*0008*/ 	.byte	0x04, 0x17
        /*000a*/ 	.short	(.L_15 - .L_14)
.L_14:
        /*000c*/ 	.word	0x00000000
        /*0010*/ 	.short	0x0005
        /*0012*/ 	.short	0x0024
        /*0014*/ 	.byte	0x00, 0xf0, 0x11, 0x00


	//----- nvinfo : EIATTR_KPARAM_INFO
	.align		4
.L_15:
        /*0018*/ 	.byte	0x04, 0x17
        /*001a*/ 	.short	(.L_17 - .L_16)
.L_16:
        /*001c*/ 	.word	0x00000000
        /*0020*/ 	.short	0x0004
        /*0022*/ 	.short	0x0020
        /*0024*/ 	.byte	0x00, 0xf0, 0x11, 0x00


	//----- nvinfo : EIATTR_KPARAM_INFO
	.align		4
.L_17:
        /*0028*/ 	.byte	0x04, 0x17
        /*002a*/ 	.short	(.L_19 - .L_18)
.L_18:
        /*002c*/ 	.word	0x00000000
        /*0030*/ 	.short	0x0003
        /*0032*/ 	.short	0x0018
        /*0034*/ 	.byte	0x00, 0xf5, 0x21, 0x00


	//----- nvinfo : EIATTR_KPARAM_INFO
	.align		4
.L_19:
        /*0038*/ 	.byte	0x04, 0x17
        /*003a*/ 	.short	(.L_21 - .L_20)
.L_20:
        /*003c*/ 	.word	0x00000000
        /*0040*/ 	.short	0x0002
        /*0042*/ 	.short	0x0010
        /*0044*/ 	.byte	0x00, 0xf0, 0x11, 0x00


	//----- nvinfo : EIATTR_KPARAM_INFO
	.align		4
.L_21:
        /*0048*/ 	.byte	0x04, 0x17
        /*004a*/ 	.short	(.L_23 - .L_22)
.L_22:
        /*004c*/ 	.word	0x00000000
        /*0050*/ 	.short	0x0001
        /*0052*/ 	.short	0x0008
        /*0054*/ 	.byte	0x00, 0xf5, 0x21, 0x00


	//----- nvinfo : EIATTR_KPARAM_INFO
	.align		4
.L_23:
        /*0058*/ 	.byte	0x04, 0x17
        /*005a*/ 	.short	(.L_25 - .L_24)
.L_24:
        /*005c*/ 	.word	0x00000000
        /*0060*/ 	.short	0x0000
        /*0062*/ 	.short	0x0000
        /*0064*/ 	.byte	0x00, 0xf5, 0x21, 0x00


	//----- nvinfo : EIATTR_SPARSE_MMA_MASK
	.align		4
.L_25:
        /*0068*/ 	.byte	0x03, 0x50
        /*006a*/ 	.short	0x0000


	//----- nvinfo : EIATTR_MAXREG_COUNT
	.align		4
        /*006c*/ 	.byte	0x03, 0x1b
        /*006e*/ 	.short	0x00ff


	//----- nvinfo : EIATTR_MERCURY_ISA_VERSION
	.align		4
        /*0070*/ 	.byte	0x03, 0x5f
        /*0072*/ 	.short	0x0101


	//----- nvinfo : EIATTR_VRC_CTA_INIT_COUNT
	.align		4
        /*0074*/ 	.byte	0x02, 0x4a
	.zero		1
	.zero		1


	//----- nvinfo : EIATTR_EXIT_INSTR_OFFSETS
	.align		4
        /*0078*/ 	.byte	0x04, 0x1c
        /*007a*/ 	.short	(.L_27 - .L_26)


	//   ....[0]....
.L_26:
        /*007c*/ 	.word	0x00000040


	//   ....[1]....
        /*0080*/ 	.word	0x000005f0


	//   ....[2]....
        /*0084*/ 	.word	0x00000790


	//----- nvinfo : EIATTR_CBANK_PARAM_SIZE
	.align		4
.L_27:
        /*0088*/ 	.byte	0x03, 0x19
        /*008a*/ 	.short	0x0028


	//----- nvinfo : EIATTR_PARAM_CBANK
	.align		4
        /*008c*/ 	.byte	0x04, 0x0a
        /*008e*/ 	.short	(.L_29 - .L_28)
	.align		4
.L_28:
        /*0090*/ 	.word	index@(.nv.constant0._Z7scatterPjS_iPiii)
        /*0094*/ 	.short	0x0380
        /*0096*/ 	.short	0x0028


	//----- nvinfo : EIATTR_SW_WAR
	.align		4
.L_29:
        /*0098*/ 	.byte	0x04, 0x36
        /*009a*/ 	.short	(.L_31 - .L_30)
.L_30:
        /*009c*/ 	.word	0x00000008
.L_31:


//--------------------- .nv.info._Z11computeHistPjiPiii --------------------------
	.section	.nv.info._Z11computeHistPjiPiii,"",@"SHT_CUDA_INFO"
	.sectionflags	@""
	.align	4


	//----- nvinfo : EIATTR_CUDA_API_VERSION
	.align		4
        /*0000*/ 	.byte	0x04, 0x37
        /*0002*/ 	.short	(.L_33 - .L_32)
.L_32:
        /*0004*/ 	.word	0x00000082


	//----- nvinfo : EIATTR_KPARAM_INFO
	.align		4
.L_33:
        /*0008*/ 	.byte	0x04, 0x17
        /*000a*/ 	.short	(.L_35 - .L_34)
.L_34:
        /*000c*/ 	.word	0x00000000
        /*0010*/ 	.short	0x0004
        /*0012*/ 	.short	0x001c
        /*0014*/ 	.byte	0x00, 0xf0, 0x11, 0x00


	//----- nvinfo : EIATTR_KPARAM_INFO
	.align		4
.L_35:
        /*0018*/ 	.byte	0x04, 0x17
        /*001a*/ 	.short	(.L_37 - .L_36)
.L_36:
        /*001c*/ 	.word	0x00000000
        /*0020*/ 	.short	0x0003
        /*0022*/ 	.short	0x0018
        /*0024*/ 	.byte	0x00, 0xf0, 0x11, 0x00


	//----- nvinfo : EIATTR_KPARAM_INFO
	.align		4
.L_37:
        /*0028*/ 	.byte	0x04, 0x17
        /*002a*/ 	.short	(.L_39 - .L_38)
.L_38:
        /*002c*/ 	.word	0x00000000
        /*0030*/ 	.short	0x0002
        /*0032*/ 	.short	0x0010
        /*0034*/ 	.byte	0x00, 0xf5, 0x21, 0x00


	//----- nvinfo : EIATTR_KPARAM_INFO
	.align		4
.L_39:
        /*0038*/ 	.byte	0x04, 0x17
        /*003a*/ 	.short	(.L_41 - .L_40)
.L_40:
        /*003c*/ 	.word	0x00000000
        /*0040*/ 	.short	0x0001
        /*0042*/ 	.short	0x0008
        /*0044*/ 	.byte	0x00, 0xf0, 0x11, 0x00


	//----- nvinfo : EIATTR_KPARAM_INFO
	.align		4
.L_41:
        /*0048*/ 	.byte	0x04, 0x17
        /*004a*/ 	.short	(.L_43 - .L_42)
.L_42:
        /*004c*/ 	.word	0x00000000
        /*0050*/ 	.short	0x0000
        /*0052*/ 	.short	0x0000
        /*0054*/ 	.byte	0x00, 0xf5, 0x21, 0x00


	//----- nvinfo : EIATTR_SPARSE_MMA_MASK
	.align		4
.L_43:
        /*0058*/ 	.byte	0x03, 0x50
        /*005a*/ 	.short	0x0000


	//----- nvinfo : EIATTR_MAXREG_COUNT
	.align		4
        /*005c*/ 	.byte	0x03, 0x1b
        /*005e*/ 	.short	0x00ff


	//----- nvinfo : EIATTR_MERCURY_ISA_VERSION
	.align		4
        /*0060*/ 	.byte	0x03, 0x5f
        /*0062*/ 	.short	0x0101


	//----- nvinfo : EIATTR_VRC_CTA_INIT_COUNT
	.align		4
        /*0064*/ 	.byte	0x02, 0x4a
	.zero		1
	.zero		1


	//----- nvinfo : EIATTR_EXIT_INSTR_OFFSETS
	.align		4
        /*0068*/ 	.byte	0x04, 0x1c
        /*006a*/ 	.short	(.L_45 - .L_44)


	//   ....[0]....
.L_44:
        /*006c*/ 	.word	0x00000070


	//   ....[1]....
        /*0070*/ 	.word	0x00000150


	//----- nvinfo : EIATTR_CBANK_PARAM_SIZE
	.align		4
.L_45:
        /*0074*/ 	.byte	0x03, 0x19
        /*0076*/ 	.short	0x0020


	//----- nvinfo : EIATTR_PARAM_CBANK
	.align		4
        /*0078*/ 	.byte	0x04, 0x0a
        /*007a*/ 	.short	(.L_47 - .L_46)
	.align		4
.L_46:
        /*007c*/ 	.word	index@(.nv.constant0._Z11computeHistPjiPiii)
        /*0080*/ 	.short	0x0380
        /*0082*/ 	.short	0x0020


	//----- nvinfo : EIATTR_SW_WAR
	.align		4
.L_47:
        /*0084*/ 	.byte	0x04, 0x36
        /*0086*/ 	.short	(.L_49 - .L_48)
.L_48:
        /*0088*/ 	.word	0x00000008
.L_49:


//--------------------- .nv.callgraph             --------------------------
	.section	.nv.callgraph,"",@"SHT_CUDA_CALLGRAPH"
	.align	4
	.sectionentsize	8
	.align		4
        /*0000*/ 	.word	0x00000000
	.align		4
        /*0004*/ 	.word	0xffffffff
	.align		4
        /*0008*/ 	.word	0x00000000
	.align		4
        /*000c*/ 	.word	0xfffffffe
	.align		4
        /*0010*/ 	.word	0x00000000
	.align		4
        /*0014*/ 	.word	0xfffffffd
	.align		4
        /*0018*/ 	.word	0x00000000
	.align		4
        /*001c*/ 	.word	0xfffffffc


//--------------------- .text._Z7scatterPjS_iPiii --------------------------
	.section	.text._Z7scatterPjS_iPiii,"ax",@progbits
	.align	128
        .global         _Z7scatterPjS_iPiii
        .type           _Z7scatterPjS_iPiii,@function
        .size           _Z7scatterPjS_iPiii,(.L_x_5 - _Z7scatterPjS_iPiii)
        .other          _Z7scatterPjS_iPiii,@"STO_CUDA_ENTRY STV_DEFAULT"
_Z7scatterPjS_iPiii:
.text._Z7scatterPjS_iPiii:
[----:B------:R-:W-:Y:S01]  /*0000*/  LDC R1, c[0x0][0x37c] ;  /* 0x0000df00ff017b82 */ /* 0x000fe20000000800 */
[----:B------:R-:W0:Y:S01]  /*0010*/  S2R R0, SR_TID.X ;  /* 0x0000000000007919 */ /* 0x000e220000002100 */
[----:B------:R-:W1:Y:S01]  /*0020*/  LDCU UR14, c[0x0][0x360] ;  /* 0x00006c00ff0e77ac */ /* 0x000e620008000800 */
[----:B0-----:R-:W-:-:S13]  /*0030*/  ISETP.NE.AND P0, PT, R0, RZ, PT ;  /* 0x000000ff0000720c */ /* 0x001fda0003f05270 */
[----:B-1----:R-:W-:Y:S05]  /*0040*/  @P0 EXIT ;  /* 0x000000000000094d */ /* 0x002fea0003800000 */
[----:B------:R-:W0:Y:S01]  /*0050*/  S2UR UR13, SR_CTAID.X ;  /* 0x00000000000d79c3 */ /* 0x000e220000002500 */
[----:B------:R-:W1:Y:S01]  /*0060*/  LDCU UR6, c[0x0][0x3a0] ;  /* 0x00007400ff0677ac */ /* 0x000e620008000800 */
[----:B------:R-:W-:Y:S02]  /*0070*/  UISETP.GE.U32.AND UP0, UPT, UR14, 0x4, UPT ;  /* 0x000000040e00788c */ /* 0x000fe4000bf06070 */
[----:B------:R-:W-:Y:S01]  /*0080*/  ULOP3.LUT UR7, UR14, 0x3, URZ, 0xc0, !UPT ;  /* 0x000000030e077892 */ /* 0x000fe2000f8ec0ff */
[----:B------:R-:W-:Y:S01]  /*0090*/  UMOV UR4, URZ ;  /* 0x000000ff00047c82 */ /* 0x000fe20008000000 */
[----:B------:R-:W2:Y:S01]  /*00a0*/  LDCU.64 UR16, c[0x0][0x358] ;  /* 0x00006b00ff1077ac */ /* 0x000ea20008000a00 */
[----:B-1----:R-:W-:Y:S02]  /*00b0*/  UIADD3 UR6, UPT, UPT, UR6, -0x1, URZ ;  /* 0xffffffff06067890 */ /* 0x002fe4000fffe0ff */
[----:B0-----:R-:W-:Y:S02]  /*00c0*/  UIMAD UR5, UR13, UR14, URZ ;  /* 0x0000000e0d0572a4 */ /* 0x001fe4000f8e02ff */
[----:B--2---:R-:W-:Y:S10]  /*00d0*/  BRA.U !UP0, `(.L_x_0) ;  /* 0x0000000508407547 */ /* 0x004ff4000b800000 */
[----:B------:R-:W0:Y:S01]  /*00e0*/  LDCU.64 UR10, c[0x0][0x380] ;  /* 0x00007000ff0a77ac */ /* 0x000e220008000a00 */
[----:B------:R-:W1:Y:S01]  /*00f0*/  LDC R10, c[0x0][0x390] ;  /* 0x0000e400ff0a7b82 */ /* 0x000e620000000800 */
[----:B------:R-:W-:Y:S01]  /*0100*/  MOV R0, UR5 ;  /* 0x0000000500007c02 */ /* 0x000fe20008000f00 */
[----:B------:R-:W-:Y:S02]  /*0110*/  ULOP3.LUT UR8, UR14, 0xfffffffc, URZ, 0xc0, !UPT ;  /* 0xfffffffc0e087892 */ /* 0x000fe4000f8ec0ff */
[----:B------:R-:W-:Y:S02]  /*0120*/  ULOP3.LUT UR4, UR14, 0x7fc, URZ, 0xc0, !UPT ;  /* 0x000007fc0e047892 */ /* 0x000fe4000f8ec0ff */
[----:B------:R-:W-:Y:S02]  /*0130*/  UIADD3 UR8, UPT, UPT, -UR8, URZ, URZ ;  /* 0x000000ff08087290 */ /* 0x000fe4000fffe1ff */
[----:B0-----:R-:W-:-:S04]  /*0140*/  UIADD3 UR9, UP0, UPT, UR10, 0x8, URZ ;  /* 0x000000080a097890 */ /* 0x001fc8000ff1e0ff */
[----:B------:R-:W-:Y:S02]  /*0150*/  UIADD3.X UR10, UPT, UPT, URZ, UR11, URZ, UP0, !UPT ;  /* 0x0000000bff0a7290 */ /* 0x000fe400087fe4ff */
[----:B------:R-:W-:-:S12]  /*0160*/  UIADD3 UR11, UPT, UPT, UR5, 0x3, URZ ;  /* 0x00000003050b7890 */ /* 0x000fd8000fffe0ff */
.L_x_1:
[----:B------:R-:W-:Y:S01]  /*0170*/  UIADD3 UR12, UPT, UPT, UR11, -0x3, URZ ;  /* 0xfffffffd0b0c7890 */ /* 0x000fe2000fffe0ff */
[----:B---3--:R-:W-:Y:S01]  /*0180*/  MOV R2, UR9 ;  /* 0x0000000900027c02 */ /* 0x008fe20008000f00 */
[----:B------:R-:W-:-:S04]  /*0190*/  IMAD.U32 R3, RZ, RZ, UR10 ;  /* 0x0000000aff037e24 */ /* 0x000fc8000f8e00ff */
[----:B-1----:R-:W-:Y:S01]  /*01a0*/  ISETP.LE.AND P1, PT, R10, UR12, PT ;  /* 0x0000000c0a007c0c */ /* 0x002fe2000bf23270 */
[----:B------:R-:W-:-:S12]  /*01b0*/  IMAD.WIDE R2, R0, 0x4, R2 ;  /* 0x0000000400027825 */ /* 0x000fd800078e0202 */
[----:B------:R-:W2:Y:S01]  /*01c0*/  @!P1 LDG.E R11, desc[UR16][R2.64+-0x8] ;  /* 0xfffff810020b9981 */ /* 0x000ea2000c1e1900 */
[----:B------:R-:W2:Y:S08]  /*01d0*/  @!P1 LDC.64 R8, c[0x0][0x3a0] ;  /* 0x0000e800ff089b82 */ /* 0x000eb00000000a00 */
[----:B------:R-:W0:Y:S01]  /*01e0*/  @!P1 LDC.64 R4, c[0x0][0x398] ;  /* 0x0000e600ff049b82 */ /* 0x000e220000000a00 */
[----:B--2---:R-:W-:-:S04]  /*01f0*/  @!P1 SHF.R.U32.HI R6, RZ, R9, R11 ;  /* 0x00000009ff069219 */ /* 0x004fc8000001160b */
[----:B------:R-:W-:-:S05]  /*0200*/  @!P1 LOP3.LUT R7, R6, UR6, RZ, 0xc0, !PT ;  /* 0x0000000606079c12 */ /* 0x000fca000f8ec0ff */
[----:B------:R-:W-:-:S04]  /*0210*/  @!P1 IMAD R7, R8, UR13, R7 ;  /* 0x0000000d08079c24 */ /* 0x000fc8000f8e0207 */
[----:B0-----:R-:W-:Y:S02]  /*0220*/  @!P1 IMAD.WIDE R4, R7, 0x4, R4 ;  /* 0x0000000407049825 */ /* 0x001fe400078e0204 */
[----:B------:R-:W0:Y:S03]  /*0230*/  @!P1 LDC.64 R6, c[0x0][0x388] ;  /* 0x0000e200ff069b82 */ /* 0x000e260000000a00 */
[----:B------:R-:W0:Y:S01]  /*0240*/  @!P1 LDG.E R9, desc[UR16][R4.64] ;  /* 0x0000001004099981 */ /* 0x000e22000c1e1900 */
[----:B------:R-:W-:Y:S01]  /*0250*/  UIADD3 UR12, UPT, UPT, UR11, -0x2, URZ ;  /* 0xfffffffe0b0c7890 */ /* 0x000fe2000fffe0ff */
[----:B0-----:R-:W-:-:S05]  /*0260*/  @!P1 IMAD.WIDE R6, R9, 0x4, R6 ;  /* 0x0000000409069825 */ /* 0x001fca00078e0206 */
[----:B------:R0:W-:Y:S04]  /*0270*/  @!P1 STG.E desc[UR16][R6.64], R11 ;  /* 0x0000000b06009986 */ /* 0x0001e8000c101910 */
[----:B------:R-:W2:Y:S01]  /*0280*/  @!P1 LDG.E R8, desc[UR16][R4.64] ;  /* 0x0000001004089981 */ /* 0x000ea2000c1e1900 */
[----:B------:R-:W-:-:S13]  /*0290*/  ISETP.LE.AND P0, PT, R10, UR12, PT ;  /* 0x0000000c0a007c0c */ /* 0x000fda000bf03270 */
[----:B------:R-:W1:Y:S01]  /*02a0*/  @!P0 LDC.64 R16, c[0x0][0x3a0] ;  /* 0x0000e800ff108b82 */ /* 0x000e620000000a00 */
[----:B--2---:R-:W-:-:S07]  /*02b0*/  @!P1 IADD3 R13, PT, PT, R8, 0x1, RZ ;  /* 0x00000001080d9810 */ /* 0x004fce0007ffe0ff */
[----:B------:R-:W2:Y:S01]  /*02c0*/  @!P0 LDC.64 R8, c[0x0][0x398] ;  /* 0x0000e600ff088b82 */ /* 0x000ea20000000a00 */
[----:B------:R3:W-:Y:S04]  /*02d0*/  @!P1 STG.E desc[UR16][R4.64], R13 ;  /* 0x0000000d04009986 */ /* 0x0007e8000c101910 */
[----:B------:R-:W1:Y:S02]  /*02e0*/  @!P0 LDG.E R12, desc[UR16][R2.64+-0x4] ;  /* 0xfffffc10020c8981 */ /* 0x000e64000c1e1900 */
[----:B-1----:R-:W-:-:S04]  /*02f0*/  @!P0 SHF.R.U32.HI R14, RZ, R17, R12 ;  /* 0x00000011ff0e8219 */ /* 0x002fc8000001160c */
[----:B------:R-:W-:-:S05]  /*0300*/  @!P0 LOP3.LUT R15, R14, UR6, RZ, 0xc0, !PT ;  /* 0x000000060e0f8c12 */ /* 0x000fca000f8ec0ff */
[----:B0-----:R-:W-:-:S04]  /*0310*/  @!P0 IMAD R7, R16, UR13, R15 ;  /* 0x0000000d10078c24 */ /* 0x001fc8000f8e020f */
[----:B--2---:R-:W-:Y:S02]  /*0320*/  @!P0 IMAD.WIDE R6, R7, 0x4, R8 ;  /* 0x0000000407068825 */ /* 0x004fe400078e0208 */
[----:B------:R-:W0:Y:S03]  /*0330*/  @!P0 LDC.64 R8, c[0x0][0x388] ;  /* 0x0000e200ff088b82 */ /* 0x000e260000000a00 */
[----:B------:R-:W0:Y:S01]  /*0340*/  @!P0 LDG.E R11, desc[UR16][R6.64] ;  /* 0x00000010060b8981 */ /* 0x000e22000c1e1900 */
[----:B------:R-:W-:Y:S01]  /*0350*/  UIADD3 UR12, UPT, UPT, UR11, -0x1, URZ ;  /* 0xffffffff0b0c7890 */ /* 0x000fe2000fffe0ff */
[----:B0-----:R-:W-:-:S05]  /*0360*/  @!P0 IMAD.WIDE R8, R11, 0x4, R8 ;  /* 0x000000040b088825 */ /* 0x001fca00078e0208 */
[----:B------:R0:W-:Y:S04]  /*0370*/  @!P0 STG.E desc[UR16][R8.64], R12 ;  /* 0x0000000c08008986 */ /* 0x0001e8000c101910 */
[----:B---3--:R-:W2:Y:S01]  /*0380*/  @!P0 LDG.E R4, desc[UR16][R6.64] ;  /* 0x0000001006048981 */ /* 0x008ea2000c1e1900 */
[----:B------:R-:W-:-:S13]  /*0390*/  ISETP.LE.AND P1, PT, R10, UR12, PT ;  /* 0x0000000c0a007c0c */ /* 0x000fda000bf23270 */
[----:B------:R-:W1:Y:S08]  /*03a0*/  @!P1 LDC.64 R16, c[0x0][0x3a0] ;  /* 0x0000e800ff109b82 */ /* 0x000e700000000a00 */
[----:B0-----:R-:W0:Y:S01]  /*03b0*/  @!P1 LDC.64 R8, c[0x0][0x388] ;  /* 0x0000e200ff089b82 */ /* 0x001e220000000a00 */
[----:B--2---:R-:W-:-:S07]  /*03c0*/  @!P0 VIADD R11, R4, 0x1 ;  /* 0x00000001040b8836 */ /* 0x004fce0000000000 */
[----:B------:R-:W2:Y:S01]  /*03d0*/  @!P1 LDC.64 R4, c[0x0][0x398] ;  /* 0x0000e600ff049b82 */ /* 0x000ea20000000a00 */
[----:B------:R3:W-:Y:S04]  /*03e0*/  @!P0 STG.E desc[UR16][R6.64], R11 ;  /* 0x0000000b06008986 */ /* 0x0007e8000c101910 */
[----:B------:R-:W1:Y:S02]  /*03f0*/  @!P1 LDG.E R13, desc[UR16][R2.64] ;  /* 0x00000010020d9981 */ /* 0x000e64000c1e1900 */
[----:B-1----:R-:W-:-:S04]  /*0400*/  @!P1 SHF.R.U32.HI R14, RZ, R17, R13 ;  /* 0x00000011ff0e9219 */ /* 0x002fc8000001160d */
[----:B------:R-:W-:-:S05]  /*0410*/  @!P1 LOP3.LUT R15, R14, UR6, RZ, 0xc0, !PT ;  /* 0x000000060e0f9c12 */ /* 0x000fca000f8ec0ff */
[----:B------:R-:W-:-:S04]  /*0420*/  @!P1 IMAD R15, R16, UR13, R15 ;  /* 0x0000000d100f9c24 */ /* 0x000fc8000f8e020f */
[----:B--2---:R-:W-:-:S05]  /*0430*/  @!P1 IMAD.WIDE R4, R15, 0x4, R4 ;  /* 0x000000040f049825 */ /* 0x004fca00078e0204 */
[----:B------:R-:W0:Y:S01]  /*0440*/  @!P1 LDG.E R15, desc[UR16][R4.64] ;  /* 0x00000010040f9981 */ /* 0x000e22000c1e1900 */
[----:B------:R-:W-:Y:S01]  /*0450*/  ISETP.LE.AND P0, PT, R10, UR11, PT ;  /* 0x0000000b0a007c0c */ /* 0x000fe2000bf03270 */
[----:B0-----:R-:W-:-:S12]  /*0460*/  @!P1 IMAD.WIDE R8, R15, 0x4, R8 ;  /* 0x000000040f089825 */ /* 0x001fd800078e0208 */
[----:B------:R-:W0:Y:S01]  /*0470*/  @!P0 LDC.64 R14, c[0x0][0x3a0] ;  /* 0x0000e800ff0e8b82 */ /* 0x000e220000000a00 */
[----:B------:R1:W-:Y:S04]  /*0480*/  @!P1 STG.E desc[UR16][R8.64], R13 ;  /* 0x0000000d08009986 */ /* 0x0003e8000c101910 */
[----:B---3--:R-:W2:Y:S03]  /*0490*/  @!P1 LDG.E R6, desc[UR16][R4.64] ;  /* 0x0000001004069981 */ /* 0x008ea6000c1e1900 */
[----:B-1----:R-:W1:Y:S01]  /*04a0*/  @!P0 LDC.64 R8, c[0x0][0x388] ;  /* 0x0000e200ff088b82 */ /* 0x002e620000000a00 */
[----:B--2---:R-:W-:-:S07]  /*04b0*/  @!P1 IADD3 R11, PT, PT, R6, 0x1, RZ ;  /* 0x00000001060b9810 */ /* 0x004fce0007ffe0ff */
[----:B------:R-:W2:Y:S01]  /*04c0*/  @!P0 LDC.64 R6, c[0x0][0x398] ;  /* 0x0000e600ff068b82 */ /* 0x000ea20000000a00 */
[----:B------:R3:W-:Y:S04]  /*04d0*/  @!P1 STG.E desc[UR16][R4.64], R11 ;  /* 0x0000000b04009986 */ /* 0x0007e8000c101910 */
[----:B------:R-:W0:Y:S02]  /*04e0*/  @!P0 LDG.E R2, desc[UR16][R2.64+0x4] ;  /* 0x0000041002028981 */ /* 0x000e24000c1e1900 */
[----:B0-----:R-:W-:-:S04]  /*04f0*/  @!P0 SHF.R.U32.HI R12, RZ, R15, R2 ;  /* 0x0000000fff0c8219 */ /* 0x001fc80000011602 */
[----:B------:R-:W-:-:S05]  /*0500*/  @!P0 LOP3.LUT R15, R12, UR6, RZ, 0xc0, !PT ;  /* 0x000000060c0f8c12 */ /* 0x000fca000f8ec0ff */
[----:B------:R-:W-:-:S04]  /*0510*/  @!P0 IMAD R15, R14, UR13, R15 ;  /* 0x0000000d0e0f8c24 */ /* 0x000fc8000f8e020f */
[----:B--2---:R-:W-:-:S05]  /*0520*/  @!P0 IMAD.WIDE R6, R15, 0x4, R6 ;  /* 0x000000040f068825 */ /* 0x004fca00078e0206 */
[----:B------:R-:W1:Y:S02]  /*0530*/  @!P0 LDG.E R13, desc[UR16][R6.64] ;  /* 0x00000010060d8981 */ /* 0x000e64000c1e1900 */
[----:B-1----:R-:W-:-:S05]  /*0540*/  @!P0 IMAD.WIDE R8, R13, 0x4, R8 ;  /* 0x000000040d088825 */ /* 0x002fca00078e0208 */
[----:B------:R3:W-:Y:S04]  /*0550*/  @!P0 STG.E desc[UR16][R8.64], R2 ;  /* 0x0000000208008986 */ /* 0x0007e8000c101910 */
[----:B------:R-:W2:Y:S01]  /*0560*/  @!P0 LDG.E R3, desc[UR16][R6.64] ;  /* 0x0000001006038981 */ /* 0x000ea2000c1e1900 */
[----:B------:R-:W-:Y:S01]  /*0570*/  UIADD3 UR8, UPT, UPT, UR8, 0x4, URZ ;  /* 0x0000000408087890 */ /* 0x000fe2000fffe0ff */
[----:B------:R-:W-:Y:S01]  /*0580*/  IADD3 R0, PT, PT, R0, 0x4, RZ ;  /* 0x0000000400007810 */ /* 0x000fe20007ffe0ff */
[----:B------:R-:W-:Y:S02]  /*0590*/  UIADD3 UR11, UPT, UPT, UR11, 0x4, URZ ;  /* 0x000000040b0b7890 */ /* 0x000fe4000fffe0ff */
[----:B------:R-:W-:Y:S01]  /*05a0*/  UISETP.NE.AND UP0, UPT, UR8, URZ, UPT ;  /* 0x000000ff0800728c */ /* 0x000fe2000bf05270 */
[----:B--2---:R-:W-:-:S05]  /*05b0*/  @!P0 VIADD R3, R3, 0x1 ;  /* 0x0000000103038836 */ /* 0x004fca0000000000 */
[----:B------:R3:W-:Y:S03]  /*05c0*/  @!P0 STG.E desc[UR16][R6.64], R3 ;  /* 0x0000000306008986 */ /* 0x0007e6000c101910 */
[----:B------:R-:W-:Y:S05]  /*05d0*/  BRA.U UP0, `(.L_x_1) ;  /* 0xfffffff900e47547 */ /* 0x000fea000b83ffff */
.L_x_0:
[----:B------:R-:W-:-:S13]  /*05e0*/  ISETP.NE.AND P0, PT, RZ, UR7, PT ;  /* 0x00000007ff007c0c */ /* 0x000fda000bf05270 */
[----:B------:R-:W-:Y:S05]  /*05f0*/  @!P0 EXIT ;  /* 0x000000000000894d */ /* 0x000fea0003800000 */
[----:B---3--:R-:W0:Y:S01]  /*0600*/  LDC R8, c[0x0][0x390] ;  /* 0x0000e400ff087b82 */ /* 0x008e220000000800 */
[----:B------:R-:W-:Y:S02]  /*0610*/  UIADD3 UR4, UPT, UPT, UR5, UR4, URZ ;  /* 0x0000000405047290 */ /* 0x000fe4000fffe0ff */
[----:B------:R-:W-:-:S04]  /*0620*/  UIADD3 UR7, UPT, UPT, -UR7, URZ, URZ ;  /* 0x000000ff07077290 */ /* 0x000fc8000fffe1ff */
[----:B------:R-:W-:-:S08]  /*0630*/  IMAD.U32 R9, RZ, RZ, UR4 ;  /* 0x00000004ff097e24 */ /* 0x000fd0000f8e00ff */
.L_x_2:
[----:B-1----:R-:W1:Y:S01]  /*0640*/  LDC.64 R2, c[0x0][0x380] ;  /* 0x0000e000ff027b82 */ /* 0x002e620000000a00 */
[----:B0-----:R-:W-:-:S13]  /*0650*/  ISETP.GE.AND P0, PT, R9, R8, PT ;  /* 0x000000080900720c */ /* 0x001fda0003f06270 */
[----:B------:R-:W0:Y:S08]  /*0660*/  @!P0 LDC.64 R6, c[0x0][0x3a0] ;  /* 0x0000e800ff068b82 */ /* 0x000e300000000a00 */
[----:B------:R-:W2:Y:S01]  /*0670*/  @!P0 LDC.64 R4, c[0x0][0x398] ;  /* 0x0000e600ff048b82 */ /* 0x000ea20000000a00 */
[----:B-1----:R-:W-:-:S06]  /*0680*/  @!P0 IMAD.WIDE R2, R9, 0x4, R2 ;  /* 0x0000000409028825 */ /* 0x002fcc00078e0202 */
[----:B------:R-:W0:Y:S02]  /*0690*/  @!P0 LDG.E R2, desc[UR16][R2.64] ;  /* 0x0000001002028981 */ /* 0x000e24000c1e1900 */
[----:B0-----:R-:W-:-:S04]  /*06a0*/  @!P0 SHF.R.U32.HI R0, RZ, R7, R2 ;  /* 0x00000007ff008219 */ /* 0x001fc80000011602 */
[----:B------:R-:W-:-:S05]  /*06b0*/  @!P0 LOP3.LUT R7, R0, UR6, RZ, 0xc0, !PT ;  /* 0x0000000600078c12 */ /* 0x000fca000f8ec0ff */
[----:B------:R-:W-:-:S04]  /*06c0*/  @!P0 IMAD R7, R6, UR13, R7 ;  /* 0x0000000d06078c24 */ /* 0x000fc8000f8e0207 */
[----:B--2---:R-:W-:Y:S02]  /*06d0*/  @!P0 IMAD.WIDE R4, R7, 0x4, R4 ;  /* 0x0000000407048825 */ /* 0x004fe400078e0204 */
[----:B------:R-:W0:Y:S03]  /*06e0*/  LDC.64 R6, c[0x0][0x388] ;  /* 0x0000e200ff067b82 */ /* 0x000e260000000a00 */
[----:B------:R-:W0:Y:S02]  /*06f0*/  @!P0 LDG.E R11, desc[UR16][R4.64] ;  /* 0x00000010040b8981 */ /* 0x000e24000c1e1900 */
[----:B0-----:R-:W-:-:S05]  /*0700*/  @!P0 IMAD.WIDE R6, R11, 0x4, R6 ;  /* 0x000000040b068825 */ /* 0x001fca00078e0206 */
[----:B------:R1:W-:Y:S04]  /*0710*/  @!P0 STG.E desc[UR16][R6.64], R2 ;  /* 0x0000000206008986 */ /* 0x0003e8000c101910 */
[----:B------:R-:W2:Y:S01]  /*0720*/  @!P0 LDG.E R0, desc[UR16][R4.64] ;  /* 0x0000001004008981 */ /* 0x000ea2000c1e1900 */
[----:B------:R-:W-:Y:S01]  /*0730*/  UIADD3 UR7, UPT, UPT, UR7, 0x1, URZ ;  /* 0x0000000107077890 */ /* 0x000fe2000fffe0ff */
[----:B------:R-:W-:-:S03]  /*0740*/  VIADD R9, R9, 0x1 ;  /* 0x0000000109097836 */ /* 0x000fc60000000000 */
[----:B------:R-:W-:Y:S01]  /*0750*/  UISETP.NE.AND UP0, UPT, UR7, URZ, UPT ;  /* 0x000000ff0700728c */ /* 0x000fe2000bf05270 */
[----:B--2---:R-:W-:-:S05]  /*0760*/  @!P0 IADD3 R3, PT, PT, R0, 0x1, RZ ;  /* 0x0000000100038810 */ /* 0x004fca0007ffe0ff */
[----:B------:R1:W-:Y:S03]  /*0770*/  @!P0 STG.E desc[UR16][R4.64], R3 ;  /* 0x0000000304008986 */ /* 0x0003e6000c101910 */
[----:B------:R-:W-:Y:S05]  /*0780*/  BRA.U UP0, `(.L_x_2) ;  /* 0xfffffffd00ac7547 */ /* 0x000fea000b83ffff */
[----:B------:R-:W-:Y:S05]  /*0790*/  EXIT ;  /* 0x000000000000794d */ /* 0x000fea0003800000 */
.L_x_3:
[----:B------:R-:W-:-:S00]  /*07a0*/  BRA `(.L_x_3) ;  /* 0xfffffffc00fc7947 */ /* 0x000fc0000383ffff */
[----:B------:R-:W-:-:S00]  /*07b0*/  NOP ;  /* 0x0000000000007918 */ /* 0x000fc00000000000 */
        /* <DEDUP_REMOVED lines=12> */
.L_x_5:


//--------------------- .text._Z11computeHistPjiPiii --------------------------
	.section	.text._Z11computeHistPjiPiii,"ax",@progbits
	.align	128
        .global         _Z11computeHistPjiPiii
        .type           _Z11computeHistPjiPiii,@function
        .size           _Z11computeHistPjiPiii,(.L_x_6 - _Z11computeHistPjiPiii)
        .other          _Z11computeHistPjiPiii,@"STO_CUDA_ENTRY STV_DEFAULT"
_Z11computeHistPjiPiii:
.text._Z11computeHistPjiPiii:
[----:B------:R-:W-:Y:S01]  /*0000*/  LDC R1, c[0x0][0x37c] ;  /* 0x0000df00ff017b82 */ /* 0x000fe20000000800 */
[----:B------:R-:W0:Y:S01]  /*0010*/  S2R R7, SR_CTAID.X ;  /* 0x0000000000077919 */ /* 0x000e220000002500 */
[----:B------:R-:W0:Y:S01]  /*0020*/  LDCU UR4, c[0x0][0x360] ;  /* 0x00006c00ff0477ac */ /* 0x000e220008000800 */
[----:B------:R-:W0:Y:S01]  /*0030*/  S2R R0, SR_TID.X ;  /* 0x0000000000007919 */ /* 0x000e220000002100 */
[----:B------:R-:W1:Y:S01]  /*0040*/  LDCU UR5, c[0x0][0x388] ;  /* 0x00007100ff0577ac */ /* 0x000e620008000800 */
[----:B0-----:R-:W-:-:S05]  /*0050*/  IMAD R5, R7, UR4, R0 ;  /* 0x0000000407057c24 */ /* 0x001fca000f8e0200 */
[----:B-1----:R-:W-:-:S13]  /*0060*/  ISETP.GE.AND P0, PT, R5, UR5, PT ;  /* 0x0000000505007c0c */ /* 0x002fda000bf06270 */
[----:B------:R-:W-:Y:S05]  /*0070*/  @P0 EXIT ;  /* 0x000000000000094d */ /* 0x000fea0003800000 */
[----:B------:R-:W0:Y:S01]  /*0080*/  LDC.64 R2, c[0x0][0x380] ;  /* 0x0000e000ff027b82 */ /* 0x000e220000000a00 */
[----:B------:R-:W1:Y:S01]  /*0090*/  LDCU.64 UR6, c[0x0][0x358] ;  /* 0x00006b00ff0677ac */ /* 0x000e620008000a00 */
[----:B------:R-:W2:Y:S01]  /*00a0*/  LDCU.64 UR8, c[0x0][0x398] ;  /* 0x00007300ff0877ac */ /* 0x000ea20008000a00 */
[----:B0-----:R-:W-:-:S05]  /*00b0*/  IMAD.WIDE R2, R5, 0x4, R2 ;  /* 0x0000000405027825 */ /* 0x001fca00078e0202 */
[----:B------:R-:W0:Y:S01]  /*00c0*/  LDC.64 R4, c[0x0][0x390] ;  /* 0x0000e400ff047b82 */ /* 0x000e220000000a00 */
[----:B-1----:R-:W3:Y:S01]  /*00d0*/  LDG.E R2, desc[UR6][R2.64] ;  /* 0x0000000602027981 */ /* 0x002ee2000c1e1900 */
[----:B--2---:R-:W-:Y:S01]  /*00e0*/  UIADD3 UR4, UPT, UPT, UR8, -0x1, URZ ;  /* 0xffffffff08047890 */ /* 0x004fe2000fffe0ff */
[----:B------:R-:W-:Y:S01]  /*00f0*/  HFMA2 R9, -RZ, RZ, 0, 5.9604644775390625e-08 ;  /* 0x00000001ff097431 */ /* 0x000fe200000001ff */
[----:B---3--:R-:W-:-:S04]  /*0100*/  SHF.R.U32.HI R0, RZ, UR9, R2 ;  /* 0x00000009ff007c19 */ /* 0x008fc80008011602 */
[----:B------:R-:W-:-:S05]  /*0110*/  LOP3.LUT R0, R0, UR4, RZ, 0xc0, !PT ;  /* 0x0000000400007c12 */ /* 0x000fca000f8ec0ff */
[----:B------:R-:W-:-:S04]  /*0120*/  IMAD R7, R7, UR8, R0 ;  /* 0x0000000807077c24 */ /* 0x000fc8000f8e0200 */
[----:B0-----:R-:W-:-:S05]  /*0130*/  IMAD.WIDE R4, R7, 0x4, R4 ;  /* 0x0000000407047825 */ /* 0x001fca00078e0204 */
[----:B------:R-:W-:Y:S01]  /*0140*/  REDG.E.ADD.STRONG.GPU desc[UR6][R4.64], R9 ;  /* 0x000000090400798e */ /* 0x000fe2000c12e106 */
[----:B------:R-:W-:Y:S05]  /*0150*/  EXIT ;  /* 0x000000000000794d */ /* 0x000fea0003800000 */
.L_x_4:
        /* <DEDUP_REMOVED lines=10> */
.L_x_6:


//--------------------- .nv.shared.reserved.0     --------------------------
	.section	.nv.shared.reserved.0,"aw",@nobits
	.weak		__nv_reservedSMEM_offset_0_alias
	.size		__nv_reservedSMEM_offset_0_alias, 0, 64
	.other		__nv_reservedSMEM_offset_0_alias,@"STO_CUDA_RESERVED_SHARED STV_DEFAULT"
__nv_reservedSMEM_offset_0_alias:
	.zero		0
	.zero		64


//--------------------- .nv.constant0._Z7scatterPjS_iPiii --------------------------
	.section	.nv.constant0._Z7scatterPjS_iPiii,"a",@progbits
	.sectionflags	@""
	.align	4
.nv.constant0._Z7scatterPjS_iPiii:
	.zero		936


//--------------------- .nv.constant0._Z11computeHistPjiPiii --------------------------
	.section	.nv.constant0._Z11computeHistPjiPiii,"a",@progbits
	.sectionflags	@""
	.align	4
.nv.constant0._Z11computeHistPjiPiii:
	.zero		928


//--------------------- SYMBOLS --------------------------

	.type		.nv.reservedSmem.offset0,@object
	.size		.nv.reservedSmem.offset0,0x4
